//
// Generated by NVIDIA NVVM Compiler
//
// Compiler Build ID: CL-36424714
// Cuda compilation tools, release 13.0, V13.0.88
// Based on NVVM 20.0.0
//

.version 9.0
.target sm_100
.address_size 64

	// .globl	_Z20ShMem_Cache_Block_MMPfS_S_iiiff
// _ZZ20ShMem_Cache_Block_MMPfS_S_iiiffE3shA has been demoted
// _ZZ20ShMem_Cache_Block_MMPfS_S_iiiffE3shB has been demoted

.visible .entry _Z20ShMem_Cache_Block_MMPfS_S_iiiff(
	.param .u64 .ptr .align 1 _Z20ShMem_Cache_Block_MMPfS_S_iiiff_param_0,
	.param .u64 .ptr .align 1 _Z20ShMem_Cache_Block_MMPfS_S_iiiff_param_1,
	.param .u64 .ptr .align 1 _Z20ShMem_Cache_Block_MMPfS_S_iiiff_param_2,
	.param .u32 _Z20ShMem_Cache_Block_MMPfS_S_iiiff_param_3,
	.param .u32 _Z20ShMem_Cache_Block_MMPfS_S_iiiff_param_4,
	.param .u32 _Z20ShMem_Cache_Block_MMPfS_S_iiiff_param_5,
	.param .f32 _Z20ShMem_Cache_Block_MMPfS_S_iiiff_param_6,
	.param .f32 _Z20ShMem_Cache_Block_MMPfS_S_iiiff_param_7
)
{
	.reg .pred 	%p<2>;
	.reg .b32 	%r<27>;
	.reg .b32 	%f<107>;
	.reg .b64 	%rd<23>;
	// demoted variable
	.shared .align 4 .b8 _ZZ20ShMem_Cache_Block_MMPfS_S_iiiffE3shA[4096];
	// demoted variable
	.shared .align 4 .b8 _ZZ20ShMem_Cache_Block_MMPfS_S_iiiffE3shB[4096];
	ld.param.u64 	%rd8, [_Z20ShMem_Cache_Block_MMPfS_S_iiiff_param_0];
	ld.param.u64 	%rd9, [_Z20ShMem_Cache_Block_MMPfS_S_iiiff_param_1];
	ld.param.u64 	%rd7, [_Z20ShMem_Cache_Block_MMPfS_S_iiiff_param_2];
	ld.param.f32 	%f3, [_Z20ShMem_Cache_Block_MMPfS_S_iiiff_param_6];
	ld.param.f32 	%f4, [_Z20ShMem_Cache_Block_MMPfS_S_iiiff_param_7];
	cvta.to.global.u64 	%rd10, %rd9;
	cvta.to.global.u64 	%rd11, %rd8;
	mov.u32 	%r1, %ctaid.y;
	mov.u32 	%r11, %ctaid.x;
	mov.u32 	%r12, %tid.x;
	shr.u32 	%r13, %r12, 5;
	and.b32  	%r14, %r12, 31;
	shl.b32 	%r2, %r11, 5;
	shl.b32 	%r15, %r13, 9;
	or.b32  	%r16, %r15, %r14;
	mov.u32 	%r17, _ZZ20ShMem_Cache_Block_MMPfS_S_iiiffE3shA;
	shl.b32 	%r18, %r12, 2;
	add.s32 	%r3, %r17, %r18;
	shl.b32 	%r19, %r13, 8;
	sub.s32 	%r4, %r16, %r19;
	mov.u32 	%r20, _ZZ20ShMem_Cache_Block_MMPfS_S_iiiffE3shB;
	add.s32 	%r5, %r20, %r18;
	and.b32  	%r21, %r18, 3968;
	add.s32 	%r6, %r17, %r21;
	and.b32  	%r22, %r18, 124;
	add.s32 	%r7, %r20, %r22;
	mul.wide.u32 	%rd12, %r1, 65536;
	mul.wide.u32 	%rd13, %r16, 4;
	or.b64  	%rd14, %rd12, %rd13;
	add.s64 	%rd22, %rd11, %rd14;
	mul.wide.u32 	%rd15, %r2, 4;
	mul.wide.u32 	%rd16, %r4, 4;
	add.s64 	%rd17, %rd15, %rd16;
	add.s64 	%rd21, %rd10, %rd17;
	mov.f32 	%f106, 0f00000000;
	mov.b32 	%r26, 0;
$L__BB0_1:
	ld.global.f32 	%f6, [%rd22];
	st.shared.f32 	[%r3], %f6;
	ld.global.f32 	%f7, [%rd21];
	st.shared.f32 	[%r5], %f7;
	bar.sync 	0;
	ld.shared.f32 	%f8, [%r6];
	ld.shared.f32 	%f9, [%r7];
	fma.rn.f32 	%f10, %f8, %f9, %f106;
	ld.shared.f32 	%f11, [%r6+4];
	ld.shared.f32 	%f12, [%r7+128];
	fma.rn.f32 	%f13, %f11, %f12, %f10;
	ld.shared.f32 	%f14, [%r6+8];
	ld.shared.f32 	%f15, [%r7+256];
	fma.rn.f32 	%f16, %f14, %f15, %f13;
	ld.shared.f32 	%f17, [%r6+12];
	ld.shared.f32 	%f18, [%r7+384];
	fma.rn.f32 	%f19, %f17, %f18, %f16;
	ld.shared.f32 	%f20, [%r6+16];
	ld.shared.f32 	%f21, [%r7+512];
	fma.rn.f32 	%f22, %f20, %f21, %f19;
	ld.shared.f32 	%f23, [%r6+20];
	ld.shared.f32 	%f24, [%r7+640];
	fma.rn.f32 	%f25, %f23, %f24, %f22;
	ld.shared.f32 	%f26, [%r6+24];
	ld.shared.f32 	%f27, [%r7+768];
	fma.rn.f32 	%f28, %f26, %f27, %f25;
	ld.shared.f32 	%f29, [%r6+28];
	ld.shared.f32 	%f30, [%r7+896];
	fma.rn.f32 	%f31, %f29, %f30, %f28;
	ld.shared.f32 	%f32, [%r6+32];
	ld.shared.f32 	%f33, [%r7+1024];
	fma.rn.f32 	%f34, %f32, %f33, %f31;
	ld.shared.f32 	%f35, [%r6+36];
	ld.shared.f32 	%f36, [%r7+1152];
	fma.rn.f32 	%f37, %f35, %f36, %f34;
	ld.shared.f32 	%f38, [%r6+40];
	ld.shared.f32 	%f39, [%r7+1280];
	fma.rn.f32 	%f40, %f38, %f39, %f37;
	ld.shared.f32 	%f41, [%r6+44];
	ld.shared.f32 	%f42, [%r7+1408];
	fma.rn.f32 	%f43, %f41, %f42, %f40;
	ld.shared.f32 	%f44, [%r6+48];
	ld.shared.f32 	%f45, [%r7+1536];
	fma.rn.f32 	%f46, %f44, %f45, %f43;
	ld.shared.f32 	%f47, [%r6+52];
	ld.shared.f32 	%f48, [%r7+1664];
	fma.rn.f32 	%f49, %f47, %f48, %f46;
	ld.shared.f32 	%f50, [%r6+56];
	ld.shared.f32 	%f51, [%r7+1792];
	fma.rn.f32 	%f52, %f50, %f51, %f49;
	ld.shared.f32 	%f53, [%r6+60];
	ld.shared.f32 	%f54, [%r7+1920];
	fma.rn.f32 	%f55, %f53, %f54, %f52;
	ld.shared.f32 	%f56, [%r6+64];
	ld.shared.f32 	%f57, [%r7+2048];
	fma.rn.f32 	%f58, %f56, %f57, %f55;
	ld.shared.f32 	%f59, [%r6+68];
	ld.shared.f32 	%f60, [%r7+2176];
	fma.rn.f32 	%f61, %f59, %f60, %f58;
	ld.shared.f32 	%f62, [%r6+72];
	ld.shared.f32 	%f63, [%r7+2304];
	fma.rn.f32 	%f64, %f62, %f63, %f61;
	ld.shared.f32 	%f65, [%r6+76];
	ld.shared.f32 	%f66, [%r7+2432];
	fma.rn.f32 	%f67, %f65, %f66, %f64;
	ld.shared.f32 	%f68, [%r6+80];
	ld.shared.f32 	%f69, [%r7+2560];
	fma.rn.f32 	%f70, %f68, %f69, %f67;
	ld.shared.f32 	%f71, [%r6+84];
	ld.shared.f32 	%f72, [%r7+2688];
	fma.rn.f32 	%f73, %f71, %f72, %f70;
	ld.shared.f32 	%f74, [%r6+88];
	ld.shared.f32 	%f75, [%r7+2816];
	fma.rn.f32 	%f76, %f74, %f75, %f73;
	ld.shared.f32 	%f77, [%r6+92];
	ld.shared.f32 	%f78, [%r7+2944];
	fma.rn.f32 	%f79, %f77, %f78, %f76;
	ld.shared.f32 	%f80, [%r6+96];
	ld.shared.f32 	%f81, [%r7+3072];
	fma.rn.f32 	%f82, %f80, %f81, %f79;
	ld.shared.f32 	%f83, [%r6+100];
	ld.shared.f32 	%f84, [%r7+3200];
	fma.rn.f32 	%f85, %f83, %f84, %f82;
	ld.shared.f32 	%f86, [%r6+104];
	ld.shared.f32 	%f87, [%r7+3328];
	fma.rn.f32 	%f88, %f86, %f87, %f85;
	ld.shared.f32 	%f89, [%r6+108];
	ld.shared.f32 	%f90, [%r7+3456];
	fma.rn.f32 	%f91, %f89, %f90, %f88;
	ld.shared.f32 	%f92, [%r6+112];
	ld.shared.f32 	%f93, [%r7+3584];
	fma.rn.f32 	%f94, %f92, %f93, %f91;
	ld.shared.f32 	%f95, [%r6+116];
	ld.shared.f32 	%f96, [%r7+3712];
	fma.rn.f32 	%f97, %f95, %f96, %f94;
	ld.shared.f32 	%f98, [%r6+120];
	ld.shared.f32 	%f99, [%r7+3840];
	fma.rn.f32 	%f100, %f98, %f99, %f97;
	ld.shared.f32 	%f101, [%r6+124];
	ld.shared.f32 	%f102, [%r7+3968];
	fma.rn.f32 	%f106, %f101, %f102, %f100;
	bar.sync 	0;
	add.s32 	%r9, %r26, 32;
	add.s64 	%rd22, %rd22, 128;
	add.s64 	%rd21, %rd21, 32768;
	setp.lt.u32 	%p1, %r26, 480;
	mov.u32 	%r26, %r9;
	@%p1 bra 	$L__BB0_1;
	shl.b32 	%r23, %r1, 13;
	cvta.to.global.u64 	%rd18, %rd7;
	add.s32 	%r24, %r23, %r2;
	add.s32 	%r25, %r4, %r24;
	mul.wide.u32 	%rd19, %r25, 4;
	add.s64 	%rd20, %rd18, %rd19;
	ld.global.f32 	%f103, [%rd20];
	mul.f32 	%f104, %f4, %f103;
	fma.rn.f32 	%f105, %f3, %f106, %f104;
	st.global.f32 	[%rd20], %f105;
	ret;

}


// ===== COMPILED SASS (sm_100) =====

	.target	sm_100

	.elftype	@"ET_EXEC"


//--------------------- .note.nv.tkinfo           --------------------------
	.section	.note.nv.tkinfo,"",@"SHT_NOTE"
	.sectionflags	@"SHF_NOTE_NV_TKINFO"
	.tkinfo
        /*0018*/ 	.word	0x00000002
        /*0030*/ 	.string	""
        /*0030*/ 	.string	"ptxas"
        /*0030*/ 	.string	"Cuda compilation tools, release 13.0, V13.0.88"
        /*0030*/ 	.string	"Build cuda_13.0.r13.0/compiler.36424714_0"
        /*0030*/ 	.string	"-arch sm_100 -m 64 "



//--------------------- .note.nv.cuinfo           --------------------------
	.section	.note.nv.cuinfo,"",@"SHT_NOTE"
	.sectionflags	@"SHF_NOTE_NV_CUINFO"
        /*0018*/ 	.short	0x0002
        /*001a*/ 	.short	0x0064
        /*001c*/ 	.short	0x0082
	.zero		2


//--------------------- .nv.info                  --------------------------
	.section	.nv.info,"",@"SHT_CUDA_INFO"
	.align	4


	//----- nvinfo : EIATTR_REGCOUNT
	.align		4
        /*0000*/ 	.byte	0x04, 0x2f
        /*0002*/ 	.short	(.L_1 - .L_0)
	.align		4
.L_0:
        /*0004*/ 	.word	index@(_Z20ShMem_Cache_Block_MMPfS_S_iiiff)
        /*0008*/ 	.word	0x00000020


	//----- nvinfo : EIATTR_FRAME_SIZE
	.align		4
.L_1:
        /*000c*/ 	.byte	0x04, 0x11
        /*000e*/ 	.short	(.L_3 - .L_2)
	.align		4
.L_2:
        /*0010*/ 	.word	index@(_Z20ShMem_Cache_Block_MMPfS_S_iiiff)
        /*0014*/ 	.word	0x00000000


	//----- nvinfo : EIATTR_MIN_STACK_SIZE
	.align		4
.L_3:
        /*0018*/ 	.byte	0x04, 0x12
        /*001a*/ 	.short	(.L_5 - .L_4)
	.align		4
.L_4:
        /*001c*/ 	.word	index@(_Z20ShMem_Cache_Block_MMPfS_S_iiiff)
        /*0020*/ 	.word	0x00000000
.L_5:


//--------------------- .nv.compat                --------------------------
	.section	.nv.compat,"",@"SHT_CUDA_COMPAT_INFO"
	.align	4
        /*0000*/ 	.byte	0x02, 0x09, 0x00, 0x00, 0x02, 0x02, 0x01, 0x00, 0x02, 0x05, 0x05, 0x00, 0x03, 0x07, 0x01, 0x01
        /*0010*/ 	.byte	0x02, 0x03, 0x00, 0x00, 0x02, 0x06, 0x01, 0x00, 0x04, 0x0b, 0x08, 0x00, 0x09, 0x00, 0x00, 0x00
        /*0020*/ 	.byte	0x00, 0x00, 0x00, 0x00


//--------------------- .nv.info._Z20ShMem_Cache_Block_MMPfS_S_iiiff --------------------------
	.section	.nv.info._Z20ShMem_Cache_Block_MMPfS_S_iiiff,"",@"SHT_CUDA_INFO"
	.sectionflags	@""
	.align	4


	//----- nvinfo : EIATTR_CUDA_API_VERSION
	.align		4
        /*0000*/ 	.byte	0x04, 0x37
        /*0002*/ 	.short	(.L_7 - .L_6)
.L_6:
        /*0004*/ 	.word	0x00000082


	//----- nvinfo : EIATTR_KPARAM_INFO
	.align		4
.L_7:
        /*0008*/ 	.byte	0x04, 0x17
        /*000a*/ 	.short	(.L_9 - .L_8)
.L_8:
        /*000c*/ 	.word	0x00000000
        /*0010*/ 	.short	0x0007
        /*0012*/ 	.short	0x0028
        /*0014*/ 	.byte	0x00, 0xf0, 0x11, 0x00


	//----- nvinfo : EIATTR_KPARAM_INFO
	.align		4
.L_9:
        /*0018*/ 	.byte	0x04, 0x17
        /*001a*/ 	.short	(.L_11 - .L_10)
.L_10:
        /*001c*/ 	.word	0x00000000
        /*0020*/ 	.short	0x0006
        /*0022*/ 	.short	0x0024
        /*0024*/ 	.byte	0x00, 0xf0, 0x11, 0x00


	//----- nvinfo : EIATTR_KPARAM_INFO
	.align		4
.L_11:
        /*0028*/ 	.byte	0x04, 0x17
        /*002a*/ 	.short	(.L_13 - .L_12)
.L_12:
        /*002c*/ 	.word	0x00000000
        /*0030*/ 	.short	0x0005
        /*0032*/ 	.short	0x0020
        /*0034*/ 	.byte	0x00, 0xf0, 0x11, 0x00


	//----- nvinfo : EIATTR_KPARAM_INFO
	.align		4
.L_13:
        /*0038*/ 	.byte	0x04, 0x17
        /*003a*/ 	.short	(.L_15 - .L_14)
.L_14:
        /*003c*/ 	.word	0x00000000
        /*0040*/ 	.short	0x0004
        /*0042*/ 	.short	0x001c
        /*0044*/ 	.byte	0x00, 0xf0, 0x11, 0x00


	//----- nvinfo : EIATTR_KPARAM_INFO
	.align		4
.L_15:
        /*0048*/ 	.byte	0x04, 0x17
        /*004a*/ 	.short	(.L_17 - .L_16)
.L_16:
        /*004c*/ 	.word	0x00000000
        /*0050*/ 	.short	0x0003
        /*0052*/ 	.short	0x0018
        /*0054*/ 	.byte	0x00, 0xf0, 0x11, 0x00


	//----- nvinfo : EIATTR_KPARAM_INFO
	.align		4
.L_17:
        /*0058*/ 	.byte	0x04, 0x17
        /*005a*/ 	.short	(.L_19 - .L_18)
.L_18:
        /*005c*/ 	.word	0x00000000
        /*0060*/ 	.short	0x0002
        /*0062*/ 	.short	0x0010
        /*0064*/ 	.byte	0x00, 0xf5, 0x21, 0x00


	//----- nvinfo : EIATTR_KPARAM_INFO
	.align		4
.L_19:
        /*0068*/ 	.byte	0x04, 0x17
        /*006a*/ 	.short	(.L_21 - .L_20)
.L_20:
        /*006c*/ 	.word	0x00000000
        /*0070*/ 	.short	0x0001
        /*0072*/ 	.short	0x0008
        /*0074*/ 	.byte	0x00, 0xf5, 0x21, 0x00


	//----- nvinfo : EIATTR_KPARAM_INFO
	.align		4
.L_21:
        /*0078*/ 	.byte	0x04, 0x17
        /*007a*/ 	.short	(.L_23 - .L_22)
.L_22:
        /*007c*/ 	.word	0x00000000
        /*0080*/ 	.short	0x0000
        /*0082*/ 	.short	0x0000
        /*0084*/ 	.byte	0x00, 0xf5, 0x21, 0x00


	//----- nvinfo : EIATTR_SPARSE_MMA_MASK
	.align		4
.L_23:
        /*0088*/ 	.byte	0x03, 0x50
        /*008a*/ 	.short	0x0000


	//----- nvinfo : EIATTR_MAXREG_COUNT
	.align		4
        /*008c*/ 	.byte	0x03, 0x1b
        /*008e*/ 	.short	0x00ff


	//----- nvinfo : EIATTR_NUM_BARRIERS
	.align		4
        /*0090*/ 	.byte	0x02, 0x4c
        /*0092*/ 	.byte	0x01
	.zero		1


	//----- nvinfo : EIATTR_MERCURY_ISA_VERSION
	.align		4
        /*0094*/ 	.byte	0x03, 0x5f
        /*0096*/ 	.short	0x0101


	//----- nvinfo : EIATTR_VRC_CTA_INIT_COUNT
	.align		4
        /*0098*/ 	.byte	0x02, 0x4a
	.zero		1
	.zero		1


	//----- nvinfo : EIATTR_EXIT_INSTR_OFFSETS
	.align		4
        /*009c*/ 	.byte	0x04, 0x1c
        /*009e*/ 	.short	(.L_25 - .L_24)


	//   ....[0]....
.L_24:
        /*00a0*/ 	.word	0x00000810


	//----- nvinfo : EIATTR_CBANK_PARAM_SIZE
	.align		4
.L_25:
        /*00a4*/ 	.byte	0x03, 0x19
        /*00a6*/ 	.short	0x002c


	//----- nvinfo : EIATTR_PARAM_CBANK
	.align		4
        /*00a8*/ 	.byte	0x04, 0x0a
        /*00aa*/ 	.short	(.L_27 - .L_26)
	.align		4
.L_26:
        /*00ac*/ 	.word	index@(.nv.constant0._Z20ShMem_Cache_Block_MMPfS_S_iiiff)
        /*00b0*/ 	.short	0x0380
        /*00b2*/ 	.short	0x002c


	//----- nvinfo : EIATTR_SW_WAR
	.align		4
.L_27:
        /*00b4*/ 	.byte	0x04, 0x36
        /*00b6*/ 	.short	(.L_29 - .L_28)
.L_28:
        /*00b8*/ 	.word	0x00000008
.L_29:


//--------------------- .nv.callgraph             --------------------------
	.section	.nv.callgraph,"",@"SHT_CUDA_CALLGRAPH"
	.align	4
	.sectionentsize	8
	.align		4
        /*0000*/ 	.word	0x00000000
	.align		4
        /*0004*/ 	.word	0xffffffff
	.align		4
        /*0008*/ 	.word	0x00000000
	.align		4
        /*000c*/ 	.word	0xfffffffe
	.align		4
        /*0010*/ 	.word	0x00000000
	.align		4
        /*0014*/ 	.word	0xfffffffd
	.align		4
        /*0018*/ 	.word	0x00000000
	.align		4
        /*001c*/ 	.word	0xfffffffc


//--------------------- .text._Z20ShMem_Cache_Block_MMPfS_S_iiiff --------------------------
	.section	.text._Z20ShMem_Cache_Block_MMPfS_S_iiiff,"ax",@progbits
	.align	128
        .global         _Z20ShMem_Cache_Block_MMPfS_S_iiiff
        .type           _Z20ShMem_Cache_Block_MMPfS_S_iiiff,@function
        .size           _Z20ShMem_Cache_Block_MMPfS_S_iiiff,(.L_x_2 - _Z20ShMem_Cache_Block_MMPfS_S_iiiff)
        .other          _Z20ShMem_Cache_Block_MMPfS_S_iiiff,@"STO_CUDA_ENTRY STV_DEFAULT"
_Z20ShMem_Cache_Block_MMPfS_S_iiiff:
.text._Z20ShMem_Cache_Block_MMPfS_S_iiiff:
[----:B------:R-:W-:Y:S01]  /*0000*/  LDC R1, c[0x0][0x37c] ;  /* 0x0000df00ff017b82 */ /* 0x000fe20000000800 */
[----:B------:R-:W0:Y:S07]  /*0010*/  S2R R21, SR_TID.X ;  /* 0x0000000000157919 */ /* 0x000e2e0000002100 */
[----:B------:R-:W1:Y:S01]  /*0020*/  S2UR UR5, SR_CgaCtaId ;  /* 0x00000000000579c3 */ /* 0x000e620000008800 */
[----:B------:R-:W2:Y:S01]  /*0030*/  LDCU.128 UR12, c[0x0][0x380] ;  /* 0x00007000ff0c77ac */ /* 0x000ea20008000c00 */
[----:B------:R-:W-:Y:S01]  /*0040*/  HFMA2 R11, -RZ, RZ, 0, 0 ;  /* 0x00000000ff0b7431 */ /* 0x000fe200000001ff */
[----:B------:R-:W3:Y:S01]  /*0050*/  S2R R23, SR_CTAID.X ;  /* 0x0000000000177919 */ /* 0x000ee20000002500 */
[----:B------:R-:W-:Y:S01]  /*0060*/  UMOV UR4, 0x400 ;  /* 0x0000040000047882 */ /* 0x000fe20000000000 */
[----:B------:R-:W4:Y:S01]  /*0070*/  LDCU.64 UR8, c[0x0][0x358] ;  /* 0x00006b00ff0877ac */ /* 0x000f220008000a00 */
[----:B------:R-:W5:Y:S01]  /*0080*/  S2R R4, SR_CTAID.Y ;  /* 0x0000000000047919 */ /* 0x000f620000002600 */
[----:B-1----:R-:W-:-:S02]  /*0090*/  ULEA UR7, UR5, UR4, 0x18 ;  /* 0x0000000405077291 */ /* 0x002fc4000f8ec0ff */
[----:B------:R-:W-:-:S04]  /*00a0*/  UIADD3 UR4, UPT, UPT, UR4, 0x1000, URZ ;  /* 0x0000100004047890 */ /* 0x000fc8000fffe0ff */
[----:B------:R-:W-:Y:S01]  /*00b0*/  ULEA UR5, UR5, UR4, 0x18 ;  /* 0x0000000405057291 */ /* 0x000fe2000f8ec0ff */
[----:B0-----:R-:W-:Y:S02]  /*00c0*/  SHF.R.U32.HI R20, RZ, 0x5, R21 ;  /* 0x00000005ff147819 */ /* 0x001fe40000011615 */
[----:B------:R-:W-:Y:S01]  /*00d0*/  LOP3.LUT R3, R21, 0x1f, RZ, 0xc0, !PT ;  /* 0x0000001f15037812 */ /* 0x000fe200078ec0ff */
[----:B------:R-:W-:Y:S01]  /*00e0*/  UMOV UR4, URZ ;  /* 0x000000ff00047c82 */ /* 0x000fe20008000000 */
[----:B---3--:R-:W-:Y:S02]  /*00f0*/  SHF.L.U32 R23, R23, 0x5, RZ ;  /* 0x0000000517177819 */ /* 0x008fe400000006ff */
[----:B------:R-:W-:Y:S01]  /*0100*/  LEA R7, R20, R3, 0x9 ;  /* 0x0000000314077211 */ /* 0x000fe200078e48ff */
[----:B-----5:R-:W-:Y:S01]  /*0110*/  IMAD.WIDE.U32 R2, R4, 0x10000, RZ ;  /* 0x0001000004027825 */ /* 0x020fe200078e00ff */
[----:B------:R-:W-:-:S03]  /*0120*/  SHF.L.U32 R21, R21, 0x2, RZ ;  /* 0x0000000215157819 */ /* 0x000fc600000006ff */
[----:B------:R-:W-:Y:S02]  /*0130*/  IMAD R20, R20, -0x100, R7 ;  /* 0xffffff0014147824 */ /* 0x000fe400078e0207 */
[----:B------:R-:W-:-:S04]  /*0140*/  IMAD.WIDE.U32 R6, R7, 0x4, RZ ;  /* 0x0000000407067825 */ /* 0x000fc800078e00ff */
[----:B------:R-:W-:Y:S01]  /*0150*/  IMAD.WIDE.U32 R8, R20, 0x4, RZ ;  /* 0x0000000414087825 */ /* 0x000fe200078e00ff */
[----:B------:R-:W-:Y:S02]  /*0160*/  LOP3.LUT R0, R2, R6, RZ, 0xfc, !PT ;  /* 0x0000000602007212 */ /* 0x000fe400078efcff */
[----:B------:R-:W-:Y:S02]  /*0170*/  LOP3.LUT R5, R3, R7, RZ, 0xfc, !PT ;  /* 0x0000000703057212 */ /* 0x000fe400078efcff */
[----:B--2---:R-:W-:Y:S01]  /*0180*/  IADD3 R0, P0, PT, R0, UR12, RZ ;  /* 0x0000000c00007c10 */ /* 0x004fe2000ff1e0ff */
[----:B------:R-:W-:Y:S01]  /*0190*/  IMAD.WIDE.U32 R8, R23, 0x4, R8 ;  /* 0x0000000417087825 */ /* 0x000fe200078e0008 */
[----:B------:R-:W-:Y:S02]  /*01a0*/  LOP3.LUT R7, R21, 0xf80, RZ, 0xc0, !PT ;  /* 0x00000f8015077812 */ /* 0x000fe400078ec0ff */
[----:B------:R-:W-:Y:S02]  /*01b0*/  IADD3.X R5, PT, PT, R5, UR13, RZ, P0, !PT ;  /* 0x0000000d05057c10 */ /* 0x000fe400087fe4ff */
[----:B------:R-:W-:-:S02]  /*01c0*/  IADD3 R2, P1, PT, R8, UR14, RZ ;  /* 0x0000000e08027c10 */ /* 0x000fc4000ff3e0ff */
[----:B------:R-:W-:Y:S02]  /*01d0*/  LOP3.LUT R6, R21, 0x7c, RZ, 0xc0, !PT ;  /* 0x0000007c15067812 */ /* 0x000fe400078ec0ff */
[----:B----4-:R-:W-:-:S09]  /*01e0*/  IADD3.X R3, PT, PT, R9, UR15, RZ, P1, !PT ;  /* 0x0000000f09037c10 */ /* 0x010fd20008ffe4ff */
.L_x_0:
[----:B------:R-:W-:Y:S01]  /*01f0*/  MOV R8, R0 ;  /* 0x0000000000087202 */ /* 0x000fe20000000f00 */
[----:B------:R0:W2:Y:S01]  /*0200*/  LDG.E R10, desc[UR8][R2.64] ;  /* 0x00000008020a7981 */ /* 0x0000a2000c1e1900 */
[----:B------:R-:W-:-:S05]  /*0210*/  MOV R9, R5 ;  /* 0x0000000500097202 */ /* 0x000fca0000000f00 */
[----:B------:R-:W3:Y:S01]  /*0220*/  LDG.E R8, desc[UR8][R8.64] ;  /* 0x0000000808087981 */ /* 0x000ee2000c1e1900 */
[----:B------:R-:W-:Y:S01]  /*0230*/  UISETP.GE.U32.AND UP0, UPT, UR4, 0x1e0, UPT ;  /* 0x000001e00400788c */ /* 0x000fe2000bf06070 */
[----:B------:R-:W-:Y:S01]  /*0240*/  IADD3 R0, P0, PT, R0, 0x80, RZ ;  /* 0x0000008000007810 */ /* 0x000fe20007f1e0ff */
[----:B------:R-:W-:Y:S01]  /*0250*/  UIADD3 UR6, UPT, UPT, UR4, 0x20, URZ ;  /* 0x0000002004067890 */ /* 0x000fe2000fffe0ff */
[----:B0-----:R-:W-:Y:S02]  /*0260*/  IADD3 R2, P1, PT, R2, 0x8000, RZ ;  /* 0x0000800002027810 */ /* 0x001fe40007f3e0ff */
[----:B------:R-:W-:Y:S02]  /*0270*/  IADD3.X R5, PT, PT, RZ, R5, RZ, P0, !PT ;  /* 0x00000005ff057210 */ /* 0x000fe400007fe4ff */
[----:B------:R-:W-:Y:S02]  /*0280*/  IADD3.X R3, PT, PT, RZ, R3, RZ, P1, !PT ;  /* 0x00000003ff037210 */ /* 0x000fe40000ffe4ff */
[----:B------:R-:W-:Y:S01]  /*0290*/  UMOV UR4, UR6 ;  /* 0x0000000600047c82 */ /* 0x000fe20008000000 */
[----:B---3--:R-:W-:Y:S04]  /*02a0*/  STS [R21+UR7], R8 ;  /* 0x0000000815007988 */ /* 0x008fe80008000807 */
[----:B--2---:R-:W-:Y:S01]  /*02b0*/  STS [R21+UR5], R10 ;  /* 0x0000000a15007988 */ /* 0x004fe20008000805 */
[----:B------:R-:W-:Y:S06]  /*02c0*/  BAR.SYNC.DEFER_BLOCKING 0x0 ;  /* 0x0000000000007b1d */ /* 0x000fec0000010000 */
[----:B------:R-:W-:Y:S04]  /*02d0*/  LDS R22, [R6+UR5] ;  /* 0x0000000506167984 */ /* 0x000fe80008000800 */
[----:B------:R-:W0:Y:S04]  /*02e0*/  LDS.128 R12, [R7+UR7] ;  /* 0x00000007070c7984 */ /* 0x000e280008000c00 */
[----:B------:R-:W1:Y:S04]  /*02f0*/  LDS R27, [R6+UR5+0x80] ;  /* 0x00008005061b7984 */ /* 0x000e680008000800 */
[----:B------:R-:W2:Y:S04]  /*0300*/  LDS R29, [R6+UR5+0x100] ;  /* 0x00010005061d7984 */ /* 0x000ea80008000800 */
[----:B------:R-:W3:Y:S04]  /*0310*/  LDS R26, [R6+UR5+0x180] ;  /* 0x00018005061a7984 */ /* 0x000ee80008000800 */
[----:B------:R-:W-:Y:S04]  /*0320*/  LDS R24, [R6+UR5+0x200] ;  /* 0x0002000506187984 */ /* 0x000fe80008000800 */
[----:B------:R-:W4:Y:S04]  /*0330*/  LDS.128 R16, [R7+UR7+0x10] ;  /* 0x0000100707107984 */ /* 0x000f280008000c00 */
[----:B------:R-:W5:Y:S04]  /*0340*/  LDS R28, [R6+UR5+0x280] ;  /* 0x00028005061c7984 */ /* 0x000f680008000800 */
[----:B------:R-:W5:Y:S01]  /*0350*/  LDS R25, [R6+UR5+0x300] ;  /* 0x0003000506197984 */ /* 0x000f620008000800 */
[----:B0-----:R-:W-:-:S03]  /*0360*/  FFMA R12, R12, R22, R11 ;  /* 0x000000160c0c7223 */ /* 0x001fc6000000000b */
[----:B------:R-:W0:Y:S01]  /*0370*/  LDS R22, [R6+UR5+0x380] ;  /* 0x0003800506167984 */ /* 0x000e220008000800 */
[----:B-1----:R-:W-:-:S03]  /*0380*/  FFMA R13, R27, R13, R12 ;  /* 0x0000000d1b0d7223 */ /* 0x002fc6000000000c */
[----:B------:R-:W-:Y:S04]  /*0390*/  LDS R27, [R6+UR5+0x400] ;  /* 0x00040005061b7984 */ /* 0x000fe80008000800 */
[----:B------:R-:W1:Y:S01]  /*03a0*/  LDS.128 R8, [R7+UR7+0x20] ;  /* 0x0000200707087984 */ /* 0x000e620008000c00 */
[----:B--2---:R-:W-:-:S03]  /*03b0*/  FFMA R13, R29, R14, R13 ;  /* 0x0000000e1d0d7223 */ /* 0x004fc6000000000d */
[----:B------:R-:W-:Y:S01]  /*03c0*/  LDS R29, [R6+UR5+0x500] ;  /* 0x00050005061d7984 */ /* 0x000fe20008000800 */
[----:B---3--:R-:W-:-:S03]  /*03d0*/  FFMA R13, R26, R15, R13 ;  /* 0x0000000f1a0d7223 */ /* 0x008fc6000000000d */
[----:B------:R-:W2:Y:S01]  /*03e0*/  LDS R26, [R6+UR5+0x480] ;  /* 0x00048005061a7984 */ /* 0x000ea20008000800 */
[----:B----4-:R-:W-:-:S03]  /*03f0*/  FFMA R13, R16, R24, R13 ;  /* 0x00000018100d7223 */ /* 0x010fc6000000000d */
[----:B------:R-:W3:Y:S01]  /*0400*/  LDS R24, [R6+UR5+0x580] ;  /* 0x0005800506187984 */ /* 0x000ee20008000800 */
[----:B-----5:R-:W-:-:S03]  /*0410*/  FFMA R28, R28, R17, R13 ;  /* 0x000000111c1c7223 */ /* 0x020fc6000000000d */
[----:B------:R-:W-:Y:S01]  /*0420*/  LDS.128 R12, [R7+UR7+0x30] ;  /* 0x00003007070c7984 */ /* 0x000fe20008000c00 */
[----:B------:R-:W-:-:S03]  /*0430*/  FFMA R17, R25, R18, R28 ;  /* 0x0000001219117223 */ /* 0x000fc6000000001c */
[----:B------:R-:W4:Y:S04]  /*0440*/  LDS R25, [R6+UR5+0x600] ;  /* 0x0006000506197984 */ /* 0x000f280008000800 */
[----:B------:R-:W5:Y:S01]  /*0450*/  LDS R28, [R6+UR5+0x680] ;  /* 0x00068005061c7984 */ /* 0x000f620008000800 */
[----:B0-----:R-:W-:-:S03]  /*0460*/  FFMA R17, R22, R19, R17 ;  /* 0x0000001316117223 */ /* 0x001fc60000000011 */
[----:B------:R-:W0:Y:S01]  /*0470*/  LDS R22, [R6+UR5+0x700] ;  /* 0x0007000506167984 */ /* 0x000e220008000800 */
[----:B-1----:R-:W-:-:S03]  /*0480*/  FFMA R17, R8, R27, R17 ;  /* 0x0000001b08117223 */ /* 0x002fc60000000011 */
[----:B------:R-:W1:Y:S04]  /*0490*/  LDS R8, [R6+UR5+0x780] ;  /* 0x0007800506087984 */ /* 0x000e680008000800 */
[----:B------:R-:W-:Y:S01]  /*04a0*/  LDS R27, [R6+UR5+0x800] ;  /* 0x00080005061b7984 */ /* 0x000fe20008000800 */
[----:B--2---:R-:W-:-:S03]  /*04b0*/  FFMA R26, R26, R9, R17 ;  /* 0x000000091a1a7223 */ /* 0x004fc60000000011 */
[----:B------:R-:W2:Y:S01]  /*04c0*/  LDS.128 R16, [R7+UR7+0x40] ;  /* 0x0000400707107984 */ /* 0x000ea20008000c00 */
[----:B------:R-:W-:-:S03]  /*04d0*/  FFMA R29, R29, R10, R26 ;  /* 0x0000000a1d1d7223 */ /* 0x000fc6000000001a */
[----:B------:R-:W-:Y:S01]  /*04e0*/  LDS R26, [R6+UR5+0xb00] ;  /* 0x000b0005061a7984 */ /* 0x000fe20008000800 */
[----:B---3--:R-:W-:-:S03]  /*04f0*/  FFMA R11, R24, R11, R29 ;  /* 0x0000000b180b7223 */ /* 0x008fc6000000001d */
[----:B------:R-:W3:Y:S01]  /*0500*/  LDS R24, [R6+UR5+0x880] ;  /* 0x0008800506187984 */ /* 0x000ee20008000800 */
[----:B----4-:R-:W-:-:S03]  /*0510*/  FFMA R11, R12, R25, R11 ;  /* 0x000000190c0b7223 */ /* 0x010fc6000000000b */
[----:B------:R-:W4:Y:S01]  /*0520*/  LDS R25, [R6+UR5+0x900] ;  /* 0x0009000506197984 */ /* 0x000f220008000800 */
[----:B-----5:R-:W-:-:S03]  /*0530*/  FFMA R11, R28, R13, R11 ;  /* 0x0000000d1c0b7223 */ /* 0x020fc6000000000b */
[----:B------:R-:W-:Y:S04]  /*0540*/  LDS R29, [R6+UR5+0xa00] ;  /* 0x000a0005061d7984 */ /* 0x000fe80008000800 */
[----:B------:R-:W-:Y:S01]  /*0550*/  LDS R28, [R6+UR5+0xa80] ;  /* 0x000a8005061c7984 */ /* 0x000fe20008000800 */
[----:B0-----:R-:W-:-:S03]  /*0560*/  FFMA R11, R22, R14, R11 ;  /* 0x0000000e160b7223 */ /* 0x001fc6000000000b */
[----:B------:R-:W0:Y:S01]  /*0570*/  LDS R22, [R6+UR5+0x980] ;  /* 0x0009800506167984 */ /* 0x000e220008000800 */
[----:B-1----:R-:W-:-:S03]  /*0580*/  FFMA R15, R8, R15, R11 ;  /* 0x0000000f080f7223 */ /* 0x002fc6000000000b */
[----:B------:R-:W1:Y:S01]  /*0590*/  LDS.128 R8, [R7+UR7+0x50] ;  /* 0x0000500707087984 */ /* 0x000e620008000c00 */
[----:B--2---:R-:W-:-:S03]  /*05a0*/  FFMA R15, R16, R27, R15 ;  /* 0x0000001b100f7223 */ /* 0x004fc6000000000f */
[----:B------:R-:W2:Y:S04]  /*05b0*/  LDS R16, [R6+UR5+0xb80] ;  /* 0x000b800506107984 */ /* 0x000ea80008000800 */
[----:B------:R-:W-:Y:S01]  /*05c0*/  LDS R27, [R6+UR5+0xe00] ;  /* 0x000e0005061b7984 */ /* 0x000fe20008000800 */
[----:B---3--:R-:W-:-:S03]  /*05d0*/  FFMA R24, R24, R17, R15 ;  /* 0x0000001118187223 */ /* 0x008fc6000000000f */
[----:B------:R-:W-:Y:S04]  /*05e0*/  LDS R17, [R6+UR5+0xc00] ;  /* 0x000c000506117984 */ /* 0x000fe80008000800 */
[----:B------:R-:W3:Y:S01]  /*05f0*/  LDS.128 R12, [R7+UR7+0x60] ;  /* 0x00006007070c7984 */ /* 0x000ee20008000c00 */
[----:B----4-:R-:W-:-:S03]  /*0600*/  FFMA R25, R25, R18, R24 ;  /* 0x0000001219197223 */ /* 0x010fc60000000018 */
[----:B------:R-:W4:Y:S01]  /*0610*/  LDS R18, [R6+UR5+0xc80] ;  /* 0x000c800506127984 */ /* 0x000f220008000800 */
[----:B0-----:R-:W-:-:S03]  /*0620*/  FFMA R19, R22, R19, R25 ;  /* 0x0000001316137223 */ /* 0x001fc60000000019 */
[----:B------:R-:W-:Y:S04]  /*0630*/  LDS R22, [R6+UR5+0xd80] ;  /* 0x000d800506167984 */ /* 0x000fe80008000800 */
[----:B------:R-:W-:Y:S01]  /*0640*/  LDS R25, [R6+UR5+0xf00] ;  /* 0x000f000506197984 */ /* 0x000fe20008000800 */
[----:B-1----:R-:W-:-:S04]  /*0650*/  FFMA R19, R8, R29, R19 ;  /* 0x0000001d08137223 */ /* 0x002fc80000000013 */
[----:B------:R-:W-:Y:S02]  /*0660*/  FFMA R9, R28, R9, R19 ;  /* 0x000000091c097223 */ /* 0x000fe40000000013 */
[----:B------:R-:W0:Y:S02]  /*0670*/  LDS R19, [R6+UR5+0xd00] ;  /* 0x000d000506137984 */ /* 0x000e240008000800 */
[----:B------:R-:W-:-:S04]  /*0680*/  FFMA R9, R26, R10, R9 ;  /* 0x0000000a1a097223 */ /* 0x000fc80000000009 */
[----:B--2---:R-:W-:Y:S02]  /*0690*/  FFMA R29, R16, R11, R9 ;  /* 0x0000000b101d7223 */ /* 0x004fe40000000009 */
[----:B------:R-:W1:Y:S04]  /*06a0*/  LDS.128 R8, [R7+UR7+0x70] ;  /* 0x0000700707087984 */ /* 0x000e680008000c00 */
[----:B------:R-:W2:Y:S01]  /*06b0*/  LDS R16, [R6+UR5+0xe80] ;  /* 0x000e800506107984 */ /* 0x000ea20008000800 */
[----:B---3--:R-:W-:-:S03]  /*06c0*/  FFMA R17, R12, R17, R29 ;  /* 0x000000110c117223 */ /* 0x008fc6000000001d */
[----:B------:R-:W3:Y:S01]  /*06d0*/  LDS R12, [R6+UR5+0xf80] ;  /* 0x000f8005060c7984 */ /* 0x000ee20008000800 */
[----:B----4-:R-:W-:-:S04]  /*06e0*/  FFMA R18, R18, R13, R17 ;  /* 0x0000000d12127223 */ /* 0x010fc80000000011 */
[----:B0-----:R-:W-:-:S04]  /*06f0*/  FFMA R19, R19, R14, R18 ;  /* 0x0000000e13137223 */ /* 0x001fc80000000012 */
[----:B------:R-:W-:-:S04]  /*0700*/  FFMA R15, R22, R15, R19 ;  /* 0x0000000f160f7223 */ /* 0x000fc80000000013 */
[----:B-1----:R-:W-:-:S04]  /*0710*/  FFMA R15, R8, R27, R15 ;  /* 0x0000001b080f7223 */ /* 0x002fc8000000000f */
[----:B--2---:R-:W-:-:S04]  /*0720*/  FFMA R16, R16, R9, R15 ;  /* 0x0000000910107223 */ /* 0x004fc8000000000f */
[----:B------:R-:W-:-:S04]  /*0730*/  FFMA R25, R25, R10, R16 ;  /* 0x0000000a19197223 */ /* 0x000fc80000000010 */
[----:B---3--:R-:W-:Y:S01]  /*0740*/  FFMA R11, R12, R11, R25 ;  /* 0x0000000b0c0b7223 */ /* 0x008fe20000000019 */
[----:B------:R-:W-:Y:S06]  /*0750*/  BAR.SYNC.DEFER_BLOCKING 0x0 ;  /* 0x0000000000007b1d */ /* 0x000fec0000010000 */
[----:B------:R-:W-:Y:S05]  /*0760*/  BRA.U !UP0, `(.L_x_0) ;  /* 0xfffffff908a07547 */ /* 0x000fea000b83ffff */
[----:B------:R-:W0:Y:S01]  /*0770*/  LDC.64 R2, c[0x0][0x390] ;  /* 0x0000e400ff027b82 */ /* 0x000e220000000a00 */
[----:B------:R-:W-:Y:S01]  /*0780*/  LEA R23, R4, R23, 0xd ;  /* 0x0000001704177211 */ /* 0x000fe200078e68ff */
[----:B------:R-:W1:Y:S03]  /*0790*/  LDCU UR4, c[0x0][0x3a8] ;  /* 0x00007500ff0477ac */ /* 0x000e660008000800 */
[----:B------:R-:W-:Y:S01]  /*07a0*/  IADD3 R23, PT, PT, R20, R23, RZ ;  /* 0x0000001714177210 */ /* 0x000fe20007ffe0ff */
[----:B------:R-:W2:Y:S04]  /*07b0*/  LDCU UR5, c[0x0][0x3a4] ;  /* 0x00007480ff0577ac */ /* 0x000ea80008000800 */
[----:B0-----:R-:W-:-:S05]  /*07c0*/  IMAD.WIDE.U32 R2, R23, 0x4, R2 ;  /* 0x0000000417027825 */ /* 0x001fca00078e0002 */
[----:B------:R-:W1:Y:S02]  /*07d0*/  LDG.E R0, desc[UR8][R2.64] ;  /* 0x0000000802007981 */ /* 0x000e64000c1e1900 */
[----:B-1----:R-:W-:-:S04]  /*07e0*/  FMUL R0, R0, UR4 ;  /* 0x0000000400007c20 */ /* 0x002fc80008400000 */
[----:B--2---:R-:W-:-:S05]  /*07f0*/  FFMA R11, R11, UR5, R0 ;  /* 0x000000050b0b7c23 */ /* 0x004fca0008000000 */
[----:B------:R-:W-:Y:S01]  /*0800*/  STG.E desc[UR8][R2.64], R11 ;  /* 0x0000000b02007986 */ /* 0x000fe2000c101908 */
[----:B------:R-:W-:Y:S05]  /*0810*/  EXIT ;  /* 0x000000000000794d */ /* 0x000fea0003800000 */
.L_x_1:
[----:B------:R-:W-:-:S00]  /*0820*/  BRA `(.L_x_1) ;  /* 0xfffffffc00fc7947 */ /* 0x000fc0000383ffff */
[----:B------:R-:W-:-:S00]  /*0830*/  NOP ;  /* 0x0000000000007918 */ /* 0x000fc00000000000 */
        /* <DEDUP_REMOVED lines=12> */
.L_x_2:


//--------------------- .nv.shared._Z20ShMem_Cache_Block_MMPfS_S_iiiff --------------------------
	.section	.nv.shared._Z20ShMem_Cache_Block_MMPfS_S_iiiff,"aw",@nobits
	.sectionflags	@""
	.align	4
.nv.shared._Z20ShMem_Cache_Block_MMPfS_S_iiiff:
	.zero		9216


//--------------------- .nv.shared.reserved.0     --------------------------
	.section	.nv.shared.reserved.0,"aw",@nobits
	.weak		__nv_reservedSMEM_offset_0_alias
	.size		__nv_reservedSMEM_offset_0_alias, 0, 64
	.other		__nv_reservedSMEM_offset_0_alias,@"STO_CUDA_RESERVED_SHARED STV_DEFAULT"
__nv_reservedSMEM_offset_0_alias:
	.zero		0
	.zero		64


//--------------------- .nv.constant0._Z20ShMem_Cache_Block_MMPfS_S_iiiff --------------------------
	.section	.nv.constant0._Z20ShMem_Cache_Block_MMPfS_S_iiiff,"a",@progbits
	.sectionflags	@""
	.align	4
.nv.constant0._Z20ShMem_Cache_Block_MMPfS_S_iiiff:
	.zero		940


//--------------------- SYMBOLS --------------------------

	.type		.nv.reservedSmem.offset0,@object
	.size		.nv.reservedSmem.offset0,0x4
	.type		.nv.reservedSmem.cap,@object
	.size		.nv.reservedSmem.cap,0x4
